	.headerflags	@"EF_CUDA_TEXMODE_UNIFIED EF_CUDA_64BIT_ADDRESS EF_CUDA_ACCELERATORS EF_CUDA_SM90 EF_CUDA_VIRTUAL_SM(EF_CUDA_SM90)"
	.elftype	@"ET_EXEC"


//--------------------- .nv.info                  --------------------------
	.section	.nv.info,"",@"SHT_CUDA_INFO"
	.align	4


	//----- nvinfo : EIATTR_REGCOUNT
	.align		4
        /*0000*/ 	.byte	0x04, 0x2f
        /*0002*/ 	.short	(.L_1 - .L_0)
	.align		4
.L_0:
        /*0004*/ 	.word	index@(triton_poi_fused_convolution_relu_18)
        /*0008*/ 	.word	0x0000000c


	//----- nvinfo : EIATTR_MIN_STACK_SIZE
	.align		4
.L_1:
        /*000c*/ 	.byte	0x04, 0x12
        /*000e*/ 	.short	(.L_3 - .L_2)
	.align		4
.L_2:
        /*0010*/ 	.word	index@(triton_poi_fused_convolution_relu_18)
        /*0014*/ 	.word	0x00000000


	//----- nvinfo : EIATTR_FRAME_SIZE
	.align		4
.L_3:
        /*0018*/ 	.byte	0x04, 0x11
        /*001a*/ 	.short	(.L_5 - .L_4)
	.align		4
.L_4:
        /*001c*/ 	.word	index@(triton_poi_fused_convolution_relu_18)
        /*0020*/ 	.word	0x00000000


	//----- nvinfo : EIATTR_MIN_STACK_SIZE
	.align		4
.L_5:
        /*0024*/ 	.byte	0x04, 0x12
        /*0026*/ 	.short	(.L_7 - .L_6)
	.align		4
.L_6:
        /*0028*/ 	.word	index@(triton_poi_fused_convolution_relu_18)
        /*002c*/ 	.word	0x00000000
.L_7:


//--------------------- .nv.info.triton_poi_fused_convolution_relu_18 --------------------------
	.section	.nv.info.triton_poi_fused_convolution_relu_18,"",@"SHT_CUDA_INFO"
	.sectionflags	@""
	.align	4


	//----- nvinfo : EIATTR_CUDA_API_VERSION
	.align		4
        /*0000*/ 	.byte	0x04, 0x37
        /*0002*/ 	.short	(.L_9 - .L_8)
.L_8:
        /*0004*/ 	.word	0x0000007c


	//----- nvinfo : EIATTR_KPARAM_INFO
	.align		4
.L_9:
        /*0008*/ 	.byte	0x04, 0x17
        /*000a*/ 	.short	(.L_11 - .L_10)
.L_10:
        /*000c*/ 	.word	0x00000000
        /*0010*/ 	.short	0x0002
        /*0012*/ 	.short	0x0010
        /*0014*/ 	.byte	0x00, 0xf0, 0x11, 0x00


	//----- nvinfo : EIATTR_KPARAM_INFO
	.align		4
.L_11:
        /*0018*/ 	.byte	0x04, 0x17
        /*001a*/ 	.short	(.L_13 - .L_12)
.L_12:
        /*001c*/ 	.word	0x00000000
        /*0020*/ 	.short	0x0001
        /*0022*/ 	.short	0x0008
        /*0024*/ 	.byte	0x00, 0xf4, 0x21, 0x00


	//----- nvinfo : EIATTR_KPARAM_INFO
	.align		4
.L_13:
        /*0028*/ 	.byte	0x04, 0x17
        /*002a*/ 	.short	(.L_15 - .L_14)
.L_14:
        /*002c*/ 	.word	0x00000000
        /*0030*/ 	.short	0x0000
        /*0032*/ 	.short	0x0000
        /*0034*/ 	.byte	0x00, 0xf4, 0x21, 0x00


	//----- nvinfo : EIATTR_SPARSE_MMA_MASK
	.align		4
.L_15:
        /*0038*/ 	.byte	0x03, 0x50
        /*003a*/ 	.short	0x0000


	//----- nvinfo : EIATTR_MAXREG_COUNT
	.align		4
        /*003c*/ 	.byte	0x03, 0x1b
        /*003e*/ 	.short	0x00ff


	//----- nvinfo : EIATTR_EXIT_INSTR_OFFSETS
	.align		4
        /*0040*/ 	.byte	0x04, 0x1c
        /*0042*/ 	.short	(.L_17 - .L_16)


	//   ....[0]....
.L_16:
        /*0044*/ 	.word	0x00000180


	//----- nvinfo : EIATTR_REQNTID
	.align		4
.L_17:
        /*0048*/ 	.byte	0x04, 0x10
        /*004a*/ 	.short	(.L_19 - .L_18)
.L_18:
        /*004c*/ 	.word	0x00000080
        /*0050*/ 	.word	0x00000001
        /*0054*/ 	.word	0x00000001


	//----- nvinfo : EIATTR_CBANK_PARAM_SIZE
	.align		4
.L_19:
        /*0058*/ 	.byte	0x03, 0x19
        /*005a*/ 	.short	0x0014


	//----- nvinfo : EIATTR_PARAM_CBANK
	.align		4
        /*005c*/ 	.byte	0x04, 0x0a
        /*005e*/ 	.short	(.L_21 - .L_20)
	.align		4
.L_20:
        /*0060*/ 	.word	index@(.nv.constant0.triton_poi_fused_convolution_relu_18)
        /*0064*/ 	.short	0x0210
        /*0066*/ 	.short	0x0014


	//----- nvinfo : EIATTR_SW_WAR
	.align		4
.L_21:
        /*0068*/ 	.byte	0x04, 0x36
        /*006a*/ 	.short	(.L_23 - .L_22)
.L_22:
        /*006c*/ 	.word	0x00000008
.L_23:


//--------------------- .nv.callgraph             --------------------------
	.section	.nv.callgraph,"",@"SHT_CUDA_CALLGRAPH"
	.align	4
	.sectionentsize	8
	.align		4
        /*0000*/ 	.word	0x00000000
	.align		4
        /*0004*/ 	.word	0xffffffff
	.align		4
        /*0008*/ 	.word	0x00000000
	.align		4
        /*000c*/ 	.word	0xfffffffe
	.align		4
        /*0010*/ 	.word	0x00000000
	.align		4
        /*0014*/ 	.word	0xfffffffd
	.align		4
        /*0018*/ 	.word	0x00000000
	.align		4
        /*001c*/ 	.word	0xfffffffc


//--------------------- .text.triton_poi_fused_convolution_relu_18 --------------------------
	.section	.text.triton_poi_fused_convolution_relu_18,"ax",@progbits
	.align	128
        .global         triton_poi_fused_convolution_relu_18
        .type           triton_poi_fused_convolution_relu_18,@function
        .size           triton_poi_fused_convolution_relu_18,(.L_x_1 - triton_poi_fused_convolution_relu_18)
        .other          triton_poi_fused_convolution_relu_18,@"STO_CUDA_ENTRY STV_DEFAULT"
triton_poi_fused_convolution_relu_18:
.text.triton_poi_fused_convolution_relu_18:
[----:B------:R-:W-:Y:S01]  /*0000*/  LDC R1, c[0x0][0x28] ;  /* 0x00000a00ff017b82 */ /* 0x000fe20000000800 */
[----:B------:R-:W1:Y:S07]  /*0010*/  S2R R0, SR_TID.X ;  /* 0x0000000000007919 */ /* 0x000e6e0000002100 */
[----:B------:R-:W2:Y:S01]  /*0020*/  LDC.64 R4, c[0x0][0x218] ;  /* 0x00008600ff047b82 */ /* 0x000ea20000000a00 */
[----:B------:R-:W-:Y:S01]  /*0030*/  ULDC.64 UR4, c[0x0][0x208] ;  /* 0x0000820000047ab9 */ /* 0x000fe20000000a00 */
[----:B------:R-:W3:Y:S01]  /*0040*/  S2R R7, SR_CTAID.X ;  /* 0x0000000000077919 */ /* 0x000ee20000002500 */
[----:B-1----:R-:W-:-:S02]  /*0050*/  LOP3.LUT R0, R0, 0x7f, RZ, 0xc0, !PT ;  /* 0x0000007f00007812 */ /* 0x002fc400078ec0ff */
[----:B---3--:R-:W-:-:S03]  /*0060*/  SHF.R.S32.HI R2, RZ, 0x18, R7 ;  /* 0x00000018ff027819 */ /* 0x008fc60000011407 */
[----:B------:R-:W-:Y:S01]  /*0070*/  IMAD R7, R7, 0x80, R0 ;  /* 0x0000008007077824 */ /* 0x000fe200078e0200 */
[----:B------:R-:W-:Y:S02]  /*0080*/  SGXT R0, R2, 0x1 ;  /* 0x000000010200781a */ /* 0x000fe40000000200 */
[----:B------:R-:W1:Y:S02]  /*0090*/  LDC.64 R2, c[0x0][0x210] ;  /* 0x00008400ff027b82 */ /* 0x000e640000000a00 */
[----:B------:R-:W-:-:S04]  /*00a0*/  LEA.HI R0, R0, R7, RZ, 0x2 ;  /* 0x0000000700007211 */ /* 0x000fc800078f10ff */
[--C-:B------:R-:W-:Y:S02]  /*00b0*/  SHF.R.S32.HI R6, RZ, 0x2, R0.reuse ;  /* 0x00000002ff067819 */ /* 0x100fe40000011400 */
[----:B------:R-:W-:-:S04]  /*00c0*/  SHF.R.S32.HI R9, RZ, 0x1f, R0 ;  /* 0x0000001fff097819 */ /* 0x000fc80000011400 */
[----:B------:R-:W-:-:S04]  /*00d0*/  LEA.HI R9, R9, R6, RZ, 0x8 ;  /* 0x0000000609097211 */ /* 0x000fc800078f40ff */
[----:B------:R-:W-:-:S05]  /*00e0*/  LOP3.LUT R9, R9, 0xffffff00, RZ, 0xc0, !PT ;  /* 0xffffff0009097812 */ /* 0x000fca00078ec0ff */
[----:B------:R-:W-:Y:S02]  /*00f0*/  IMAD.IADD R9, R6, 0x1, -R9 ;  /* 0x0000000106097824 */ /* 0x000fe400078e0a09 */
[----:B-1----:R-:W-:-:S04]  /*0100*/  IMAD.WIDE R2, R7, 0x4, R2 ;  /* 0x0000000407027825 */ /* 0x002fc800078e0202 */
[----:B--2---:R-:W-:Y:S01]  /*0110*/  IMAD.WIDE R4, R9, 0x4, R4 ;  /* 0x0000000409047825 */ /* 0x004fe200078e0204 */
[----:B------:R-:W2:Y:S05]  /*0120*/  LDG.E R0, desc[UR4][R2.64] ;  /* 0x0000000402007981 */ /* 0x000eaa000c1e1900 */
[----:B------:R-:W2:Y:S02]  /*0130*/  LDG.E.EL R5, desc[UR4][R4.64] ;  /* 0x0000000404057981 */ /* 0x000ea4000c2e1900 */
[C---:B--2---:R-:W-:Y:S01]  /*0140*/  FADD R6, R0.reuse, R5 ;  /* 0x0000000500067221 */ /* 0x044fe20000000000 */
[----:B------:R-:W-:-:S04]  /*0150*/  FSETP.GEU.AND P0, PT, R0, -R5, PT ;  /* 0x800000050000720b */ /* 0x000fc80003f0e000 */
[----:B------:R-:W-:-:S05]  /*0160*/  FSEL R7, R6, RZ, P0 ;  /* 0x000000ff06077208 */ /* 0x000fca0000000000 */
[----:B------:R-:W-:Y:S01]  /*0170*/  STG.E desc[UR4][R2.64], R7 ;  /* 0x0000000702007986 */ /* 0x000fe2000c101904 */
[----:B------:R-:W-:Y:S05]  /*0180*/  EXIT ;  /* 0x000000000000794d */ /* 0x000fea0003800000 */
.L_x_0:
[----:B------:R-:W-:-:S00]  /*0190*/  BRA `(.L_x_0) ;  /* 0xfffffffc00fc7947 */ /* 0x000fc0000383ffff */
[----:B------:R-:W-:-:S00]  /*01a0*/  NOP ;  /* 0x0000000000007918 */ /* 0x000fc00000000000 */
        /* <DEDUP_REMOVED lines=13> */
.L_x_1:


//--------------------- .nv.constant0.triton_poi_fused_convolution_relu_18 --------------------------
	.section	.nv.constant0.triton_poi_fused_convolution_relu_18,"a",@progbits
	.sectionflags	@""
	.align	4
.nv.constant0.triton_poi_fused_convolution_relu_18:
	.zero		548
